//
// Generated by NVIDIA NVVM Compiler
//
// Compiler Build ID: CL-36424714
// Cuda compilation tools, release 13.0, V13.0.88
// Based on NVVM 20.0.0
//

.version 9.0
.target sm_100
.address_size 64

	// .globl	_Z4miniPi

.visible .entry _Z4miniPi(
	.param .u64 .ptr .align 1 _Z4miniPi_param_0
)
{
	.reg .pred 	%p<4>;
	.reg .b32 	%r<14>;
	.reg .b64 	%rd<7>;

	ld.param.u64 	%rd3, [_Z4miniPi_param_0];
	cvta.to.global.u64 	%rd1, %rd3;
	mov.u32 	%r1, %tid.x;
	mov.u32 	%r12, %ntid.x;
	shl.b32 	%r3, %r1, 1;
	mov.b32 	%r13, 1;
$L__BB0_1:
	mov.u32 	%r4, %r12;
	setp.ge.u32 	%p1, %r1, %r4;
	@%p1 bra 	$L__BB0_4;
	mul.lo.s32 	%r10, %r3, %r13;
	mul.wide.s32 	%rd4, %r10, 4;
	add.s64 	%rd2, %rd1, %rd4;
	ld.global.u32 	%r11, [%rd2];
	mul.wide.s32 	%rd5, %r13, 4;
	add.s64 	%rd6, %rd2, %rd5;
	ld.global.u32 	%r6, [%rd6];
	setp.lt.s32 	%p2, %r11, %r6;
	@%p2 bra 	$L__BB0_4;
	st.global.u32 	[%rd2], %r6;
$L__BB0_4:
	shl.b32 	%r13, %r13, 1;
	shr.u32 	%r12, %r4, 1;
	setp.gt.u32 	%p3, %r4, 1;
	@%p3 bra 	$L__BB0_1;
	ret;

}


// ===== COMPILED SASS (sm_100) =====

	.target	sm_100

	.elftype	@"ET_EXEC"


//--------------------- .note.nv.tkinfo           --------------------------
	.section	.note.nv.tkinfo,"",@"SHT_NOTE"
	.sectionflags	@"SHF_NOTE_NV_TKINFO"
	.tkinfo
        /*0018*/ 	.word	0x00000002
        /*0030*/ 	.string	""
        /*0030*/ 	.string	"ptxas"
        /*0030*/ 	.string	"Cuda compilation tools, release 13.0, V13.0.88"
        /*0030*/ 	.string	"Build cuda_13.0.r13.0/compiler.36424714_0"
        /*0030*/ 	.string	"-arch sm_100 -m 64 "



//--------------------- .note.nv.cuinfo           --------------------------
	.section	.note.nv.cuinfo,"",@"SHT_NOTE"
	.sectionflags	@"SHF_NOTE_NV_CUINFO"
        /*0018*/ 	.short	0x0002
        /*001a*/ 	.short	0x0064
        /*001c*/ 	.short	0x0082
	.zero		2


//--------------------- .nv.info                  --------------------------
	.section	.nv.info,"",@"SHT_CUDA_INFO"
	.align	4


	//----- nvinfo : EIATTR_REGCOUNT
	.align		4
        /*0000*/ 	.byte	0x04, 0x2f
        /*0002*/ 	.short	(.L_1 - .L_0)
	.align		4
.L_0:
        /*0004*/ 	.word	index@(_Z4miniPi)
        /*0008*/ 	.word	0x0000000d


	//----- nvinfo : EIATTR_FRAME_SIZE
	.align		4
.L_1:
        /*000c*/ 	.byte	0x04, 0x11
        /*000e*/ 	.short	(.L_3 - .L_2)
	.align		4
.L_2:
        /*0010*/ 	.word	index@(_Z4miniPi)
        /*0014*/ 	.word	0x00000000


	//----- nvinfo : EIATTR_MIN_STACK_SIZE
	.align		4
.L_3:
        /*0018*/ 	.byte	0x04, 0x12
        /*001a*/ 	.short	(.L_5 - .L_4)
	.align		4
.L_4:
        /*001c*/ 	.word	index@(_Z4miniPi)
        /*0020*/ 	.word	0x00000000
.L_5:


//--------------------- .nv.compat                --------------------------
	.section	.nv.compat,"",@"SHT_CUDA_COMPAT_INFO"
	.align	4
        /*0000*/ 	.byte	0x02, 0x09, 0x00, 0x00, 0x02, 0x02, 0x01, 0x00, 0x02, 0x05, 0x05, 0x00, 0x03, 0x07, 0x01, 0x01
        /*0010*/ 	.byte	0x02, 0x03, 0x00, 0x00, 0x02, 0x06, 0x01, 0x00, 0x04, 0x0b, 0x08, 0x00, 0x09, 0x00, 0x00, 0x00
        /*0020*/ 	.byte	0x00, 0x00, 0x00, 0x00


//--------------------- .nv.info._Z4miniPi        --------------------------
	.section	.nv.info._Z4miniPi,"",@"SHT_CUDA_INFO"
	.sectionflags	@""
	.align	4


	//----- nvinfo : EIATTR_CUDA_API_VERSION
	.align		4
        /*0000*/ 	.byte	0x04, 0x37
        /*0002*/ 	.short	(.L_7 - .L_6)
.L_6:
        /*0004*/ 	.word	0x00000082


	//----- nvinfo : EIATTR_KPARAM_INFO
	.align		4
.L_7:
        /*0008*/ 	.byte	0x04, 0x17
        /*000a*/ 	.short	(.L_9 - .L_8)
.L_8:
        /*000c*/ 	.word	0x00000000
        /*0010*/ 	.short	0x0000
        /*0012*/ 	.short	0x0000
        /*0014*/ 	.byte	0x00, 0xf5, 0x21, 0x00


	//----- nvinfo : EIATTR_SPARSE_MMA_MASK
	.align		4
.L_9:
        /*0018*/ 	.byte	0x03, 0x50
        /*001a*/ 	.short	0x0000


	//----- nvinfo : EIATTR_MAXREG_COUNT
	.align		4
        /*001c*/ 	.byte	0x03, 0x1b
        /*001e*/ 	.short	0x00ff


	//----- nvinfo : EIATTR_MERCURY_ISA_VERSION
	.align		4
        /*0020*/ 	.byte	0x03, 0x5f
        /*0022*/ 	.short	0x0101


	//----- nvinfo : EIATTR_VRC_CTA_INIT_COUNT
	.align		4
        /*0024*/ 	.byte	0x02, 0x4a
	.zero		1
	.zero		1


	//----- nvinfo : EIATTR_EXIT_INSTR_OFFSETS
	.align		4
        /*0028*/ 	.byte	0x04, 0x1c
        /*002a*/ 	.short	(.L_11 - .L_10)


	//   ....[0]....
.L_10:
        /*002c*/ 	.word	0x00000170


	//----- nvinfo : EIATTR_CRS_STACK_SIZE
	.align		4
.L_11:
        /*0030*/ 	.byte	0x04, 0x1e
        /*0032*/ 	.short	(.L_13 - .L_12)
.L_12:
        /*0034*/ 	.word	0x00000000


	//----- nvinfo : EIATTR_CBANK_PARAM_SIZE
	.align		4
.L_13:
        /*0038*/ 	.byte	0x03, 0x19
        /*003a*/ 	.short	0x0008


	//----- nvinfo : EIATTR_PARAM_CBANK
	.align		4
        /*003c*/ 	.byte	0x04, 0x0a
        /*003e*/ 	.short	(.L_15 - .L_14)
	.align		4
.L_14:
        /*0040*/ 	.word	index@(.nv.constant0._Z4miniPi)
        /*0044*/ 	.short	0x0380
        /*0046*/ 	.short	0x0008


	//----- nvinfo : EIATTR_SW_WAR
	.align		4
.L_15:
        /*0048*/ 	.byte	0x04, 0x36
        /*004a*/ 	.short	(.L_17 - .L_16)
.L_16:
        /*004c*/ 	.word	0x00000008
.L_17:


//--------------------- .nv.callgraph             --------------------------
	.section	.nv.callgraph,"",@"SHT_CUDA_CALLGRAPH"
	.align	4
	.sectionentsize	8
	.align		4
        /*0000*/ 	.word	0x00000000
	.align		4
        /*0004*/ 	.word	0xffffffff
	.align		4
        /*0008*/ 	.word	0x00000000
	.align		4
        /*000c*/ 	.word	0xfffffffe
	.align		4
        /*0010*/ 	.word	0x00000000
	.align		4
        /*0014*/ 	.word	0xfffffffd
	.align		4
        /*0018*/ 	.word	0x00000000
	.align		4
        /*001c*/ 	.word	0xfffffffc


//--------------------- .text._Z4miniPi           --------------------------
	.section	.text._Z4miniPi,"ax",@progbits
	.align	128
        .global         _Z4miniPi
        .type           _Z4miniPi,@function
        .size           _Z4miniPi,(.L_x_4 - _Z4miniPi)
        .other          _Z4miniPi,@"STO_CUDA_ENTRY STV_DEFAULT"
_Z4miniPi:
.text._Z4miniPi:
[----:B------:R-:W-:Y:S01]  /*0000*/  LDC R1, c[0x0][0x37c] ;  /* 0x0000df00ff017b82 */ /* 0x000fe20000000800 */
[----:B------:R-:W0:Y:S07]  /*0010*/  S2R R10, SR_TID.X ;  /* 0x00000000000a7919 */ /* 0x000e2e0000002100 */
[----:B------:R-:W1:Y:S01]  /*0020*/  LDC.64 R4, c[0x0][0x380] ;  /* 0x0000e000ff047b82 */ /* 0x000e620000000a00 */
[----:B------:R-:W-:Y:S01]  /*0030*/  HFMA2 R9, -RZ, RZ, 0, 5.9604644775390625e-08 ;  /* 0x00000001ff097431 */ /* 0x000fe200000001ff */
[----:B------:R-:W2:Y:S01]  /*0040*/  LDCU.64 UR6, c[0x0][0x358] ;  /* 0x00006b00ff0677ac */ /* 0x000ea20008000a00 */
[----:B------:R-:W3:Y:S02]  /*0050*/  LDCU UR4, c[0x0][0x360] ;  /* 0x00006c00ff0477ac */ /* 0x000ee40008000800 */
[----:B0-23--:R-:W-:-:S07]  /*0060*/  SHF.L.U32 R0, R10, 0x1, RZ ;  /* 0x000000010a007819 */ /* 0x00dfce00000006ff */
.L_x_2:
[----:B------:R-:W-:Y:S01]  /*0070*/  ISETP.GE.U32.AND P0, PT, R10, UR4, PT ;  /* 0x000000040a007c0c */ /* 0x000fe2000bf06070 */
[----:B------:R-:W-:-:S12]  /*0080*/  BSSY.RECONVERGENT B0, `(.L_x_0) ;  /* 0x0000009000007945 */ /* 0x000fd80003800200 */
[----:B0-----:R-:W-:Y:S05]  /*0090*/  @P0 BRA `(.L_x_1) ;  /* 0x00000000001c0947 */ /* 0x001fea0003800000 */
[----:B------:R-:W-:-:S04]  /*00a0*/  IMAD R7, R0, R9, RZ ;  /* 0x0000000900077224 */ /* 0x000fc800078e02ff */
[----:B-1----:R-:W-:-:S05]  /*00b0*/  IMAD.WIDE R6, R7, 0x4, R4 ;  /* 0x0000000407067825 */ /* 0x002fca00078e0204 */
[----:B------:R-:W2:Y:S01]  /*00c0*/  LDG.E R8, desc[UR6][R6.64] ;  /* 0x0000000606087981 */ /* 0x000ea2000c1e1900 */
[----:B------:R-:W-:-:S06]  /*00d0*/  IMAD.WIDE R2, R9, 0x4, R6 ;  /* 0x0000000409027825 */ /* 0x000fcc00078e0206 */
[----:B------:R-:W2:Y:S02]  /*00e0*/  LDG.E R3, desc[UR6][R2.64] ;  /* 0x0000000602037981 */ /* 0x000ea4000c1e1900 */
[----:B--2---:R-:W-:-:S13]  /*00f0*/  ISETP.GE.AND P0, PT, R8, R3, PT ;  /* 0x000000030800720c */ /* 0x004fda0003f06270 */
[----:B------:R0:W-:Y:S02]  /*0100*/  @P0 STG.E desc[UR6][R6.64], R3 ;  /* 0x0000000306000986 */ /* 0x0001e4000c101906 */
.L_x_1:
[----:B------:R-:W-:Y:S05]  /*0110*/  BSYNC.RECONVERGENT B0 ;  /* 0x0000000000007941 */ /* 0x000fea0003800200 */
.L_x_0:
[----:B------:R-:W-:Y:S01]  /*0120*/  UISETP.GT.U32.AND UP0, UPT, UR4, 0x1, UPT ;  /* 0x000000010400788c */ /* 0x000fe2000bf04070 */
[----:B------:R-:W-:Y:S01]  /*0130*/  SHF.L.U32 R9, R9, 0x1, RZ ;  /* 0x0000000109097819 */ /* 0x000fe200000006ff */
[----:B------:R-:W-:-:S07]  /*0140*/  USHF.R.U32.HI UR5, URZ, 0x1, UR4 ;  /* 0x00000001ff057899 */ /* 0x000fce0008011604 */
[----:B------:R-:W-:Y:S01]  /*0150*/  UMOV UR4, UR5 ;  /* 0x0000000500047c82 */ /* 0x000fe20008000000 */
[----:B------:R-:W-:Y:S05]  /*0160*/  BRA.U UP0, `(.L_x_2) ;  /* 0xfffffffd00c07547 */ /* 0x000fea000b83ffff */
[----:B------:R-:W-:Y:S05]  /*0170*/  EXIT ;  /* 0x000000000000794d */ /* 0x000fea0003800000 */
.L_x_3:
[----:B------:R-:W-:-:S00]  /*0180*/  BRA `(.L_x_3) ;  /* 0xfffffffc00fc7947 */ /* 0x000fc0000383ffff */
[----:B------:R-:W-:-:S00]  /*0190*/  NOP ;  /* 0x0000000000007918 */ /* 0x000fc00000000000 */
        /* <DEDUP_REMOVED lines=14> */
.L_x_4:


//--------------------- .nv.shared.reserved.0     --------------------------
	.section	.nv.shared.reserved.0,"aw",@nobits
	.weak		__nv_reservedSMEM_offset_0_alias
	.size		__nv_reservedSMEM_offset_0_alias, 0, 64
	.other		__nv_reservedSMEM_offset_0_alias,@"STO_CUDA_RESERVED_SHARED STV_DEFAULT"
__nv_reservedSMEM_offset_0_alias:
	.zero		0
	.zero		64


//--------------------- .nv.constant0._Z4miniPi   --------------------------
	.section	.nv.constant0._Z4miniPi,"a",@progbits
	.sectionflags	@""
	.align	4
.nv.constant0._Z4miniPi:
	.zero		904


//--------------------- SYMBOLS --------------------------

	.type		.nv.reservedSmem.offset0,@object
	.size		.nv.reservedSmem.offset0,0x4
